//
// Generated by NVIDIA NVVM Compiler
//
// Compiler Build ID: CL-36424714
// Cuda compilation tools, release 13.0, V13.0.88
// Based on NVVM 20.0.0
//

.version 9.0
.target sm_100
.address_size 64

	// .globl	_Z8_sum_gpuPiiS_
// _ZZ8_sum_gpuPiiS_E14threadwise_sum has been demoted

.visible .entry _Z8_sum_gpuPiiS_(
	.param .u64 .ptr .align 1 _Z8_sum_gpuPiiS__param_0,
	.param .u32 _Z8_sum_gpuPiiS__param_1,
	.param .u64 .ptr .align 1 _Z8_sum_gpuPiiS__param_2
)
{
	.reg .pred 	%p<22>;
	.reg .b32 	%r<72>;
	.reg .b64 	%rd<9>;
	// demoted variable
	.shared .align 4 .b8 _ZZ8_sum_gpuPiiS_E14threadwise_sum[1024];
	ld.param.u64 	%rd2, [_Z8_sum_gpuPiiS__param_0];
	ld.param.u32 	%r29, [_Z8_sum_gpuPiiS__param_1];
	ld.param.u64 	%rd3, [_Z8_sum_gpuPiiS__param_2];
	mov.u32 	%r1, %tid.x;
	mov.u32 	%r2, %ctaid.x;
	mov.u32 	%r3, %ntid.x;
	mul.lo.s32 	%r4, %r2, %r3;
	add.s32 	%r61, %r4, %r1;
	setp.ge.s32 	%p1, %r61, %r29;
	mov.b32 	%r63, 0;
	@%p1 bra 	$L__BB0_3;
	mov.u32 	%r32, %nctaid.x;
	mul.lo.s32 	%r6, %r32, %r3;
	cvta.to.global.u64 	%rd1, %rd2;
	mov.b32 	%r63, 0;
$L__BB0_2:
	mul.wide.s32 	%rd4, %r61, 4;
	add.s64 	%rd5, %rd1, %rd4;
	ld.global.u32 	%r33, [%rd5];
	add.s32 	%r63, %r33, %r63;
	add.s32 	%r61, %r61, %r6;
	setp.lt.s32 	%p2, %r61, %r29;
	@%p2 bra 	$L__BB0_2;
$L__BB0_3:
	shl.b32 	%r35, %r1, 2;
	mov.u32 	%r36, _ZZ8_sum_gpuPiiS_E14threadwise_sum;
	add.s32 	%r12, %r36, %r35;
	st.shared.u32 	[%r12], %r63;
	bar.sync 	0;
	setp.gt.u32 	%p3, %r1, 127;
	mov.b32 	%r64, -1;
	@%p3 bra 	$L__BB0_5;
	ld.shared.u32 	%r37, [%r12];
	ld.shared.u32 	%r38, [%r12+512];
	add.s32 	%r64, %r38, %r37;
$L__BB0_5:
	setp.gt.u32 	%p4, %r1, 127;
	bar.sync 	0;
	@%p4 bra 	$L__BB0_7;
	st.shared.u32 	[%r12], %r64;
$L__BB0_7:
	bar.sync 	0;
	setp.gt.u32 	%p5, %r1, 63;
	mov.b32 	%r65, -1;
	@%p5 bra 	$L__BB0_9;
	ld.shared.u32 	%r40, [%r12];
	ld.shared.u32 	%r41, [%r12+256];
	add.s32 	%r65, %r41, %r40;
$L__BB0_9:
	setp.gt.u32 	%p6, %r1, 63;
	bar.sync 	0;
	@%p6 bra 	$L__BB0_11;
	st.shared.u32 	[%r12], %r65;
$L__BB0_11:
	bar.sync 	0;
	setp.gt.u32 	%p7, %r1, 31;
	mov.b32 	%r66, -1;
	@%p7 bra 	$L__BB0_13;
	ld.shared.u32 	%r43, [%r12];
	ld.shared.u32 	%r44, [%r12+128];
	add.s32 	%r66, %r44, %r43;
$L__BB0_13:
	setp.gt.u32 	%p8, %r1, 31;
	bar.sync 	0;
	@%p8 bra 	$L__BB0_15;
	st.shared.u32 	[%r12], %r66;
$L__BB0_15:
	bar.sync 	0;
	setp.gt.u32 	%p9, %r1, 15;
	mov.b32 	%r67, -1;
	@%p9 bra 	$L__BB0_17;
	ld.shared.u32 	%r46, [%r12];
	ld.shared.u32 	%r47, [%r12+64];
	add.s32 	%r67, %r47, %r46;
$L__BB0_17:
	setp.gt.u32 	%p10, %r1, 15;
	bar.sync 	0;
	@%p10 bra 	$L__BB0_19;
	st.shared.u32 	[%r12], %r67;
$L__BB0_19:
	bar.sync 	0;
	setp.gt.u32 	%p11, %r1, 7;
	mov.b32 	%r68, -1;
	@%p11 bra 	$L__BB0_21;
	ld.shared.u32 	%r49, [%r12];
	ld.shared.u32 	%r50, [%r12+32];
	add.s32 	%r68, %r50, %r49;
$L__BB0_21:
	setp.gt.u32 	%p12, %r1, 7;
	bar.sync 	0;
	@%p12 bra 	$L__BB0_23;
	st.shared.u32 	[%r12], %r68;
$L__BB0_23:
	bar.sync 	0;
	setp.gt.u32 	%p13, %r1, 3;
	mov.b32 	%r69, -1;
	@%p13 bra 	$L__BB0_25;
	ld.shared.u32 	%r52, [%r12];
	ld.shared.u32 	%r53, [%r12+16];
	add.s32 	%r69, %r53, %r52;
$L__BB0_25:
	setp.gt.u32 	%p14, %r1, 3;
	bar.sync 	0;
	@%p14 bra 	$L__BB0_27;
	st.shared.u32 	[%r12], %r69;
$L__BB0_27:
	bar.sync 	0;
	setp.gt.u32 	%p15, %r1, 1;
	mov.b32 	%r70, -1;
	@%p15 bra 	$L__BB0_29;
	ld.shared.u32 	%r55, [%r12];
	ld.shared.u32 	%r56, [%r12+8];
	add.s32 	%r70, %r56, %r55;
$L__BB0_29:
	setp.gt.u32 	%p16, %r1, 1;
	bar.sync 	0;
	@%p16 bra 	$L__BB0_31;
	st.shared.u32 	[%r12], %r70;
$L__BB0_31:
	bar.sync 	0;
	setp.ne.s32 	%p17, %r1, 0;
	mov.b32 	%r71, -1;
	@%p17 bra 	$L__BB0_33;
	ld.shared.u32 	%r58, [%r12];
	ld.shared.u32 	%r59, [_ZZ8_sum_gpuPiiS_E14threadwise_sum+4];
	add.s32 	%r71, %r59, %r58;
$L__BB0_33:
	setp.ne.s32 	%p18, %r1, 0;
	bar.sync 	0;
	@%p18 bra 	$L__BB0_35;
	st.shared.u32 	[%r12], %r71;
$L__BB0_35:
	setp.ne.s32 	%p19, %r1, 0;
	bar.sync 	0;
	setp.ge.u32 	%p20, %r4, %r29;
	or.pred  	%p21, %p19, %p20;
	@%p21 bra 	$L__BB0_37;
	ld.shared.u32 	%r60, [_ZZ8_sum_gpuPiiS_E14threadwise_sum];
	cvta.to.global.u64 	%rd6, %rd3;
	mul.wide.u32 	%rd7, %r2, 4;
	add.s64 	%rd8, %rd6, %rd7;
	st.global.u32 	[%rd8], %r60;
$L__BB0_37:
	ret;

}


// ===== COMPILED SASS (sm_100) =====

	.target	sm_100

	.elftype	@"ET_EXEC"


//--------------------- .note.nv.tkinfo           --------------------------
	.section	.note.nv.tkinfo,"",@"SHT_NOTE"
	.sectionflags	@"SHF_NOTE_NV_TKINFO"
	.tkinfo
        /*0018*/ 	.word	0x00000002
        /*0030*/ 	.string	""
        /*0030*/ 	.string	"ptxas"
        /*0030*/ 	.string	"Cuda compilation tools, release 13.0, V13.0.88"
        /*0030*/ 	.string	"Build cuda_13.0.r13.0/compiler.36424714_0"
        /*0030*/ 	.string	"-arch sm_100 -m 64 "



//--------------------- .note.nv.cuinfo           --------------------------
	.section	.note.nv.cuinfo,"",@"SHT_NOTE"
	.sectionflags	@"SHF_NOTE_NV_CUINFO"
        /*0018*/ 	.short	0x0002
        /*001a*/ 	.short	0x0064
        /*001c*/ 	.short	0x0082
	.zero		2


//--------------------- .nv.info                  --------------------------
	.section	.nv.info,"",@"SHT_CUDA_INFO"
	.align	4


	//----- nvinfo : EIATTR_REGCOUNT
	.align		4
        /*0000*/ 	.byte	0x04, 0x2f
        /*0002*/ 	.short	(.L_1 - .L_0)
	.align		4
.L_0:
        /*0004*/ 	.word	index@(_Z8_sum_gpuPiiS_)
        /*0008*/ 	.word	0x0000000d


	//----- nvinfo : EIATTR_FRAME_SIZE
	.align		4
.L_1:
        /*000c*/ 	.byte	0x04, 0x11
        /*000e*/ 	.short	(.L_3 - .L_2)
	.align		4
.L_2:
        /*0010*/ 	.word	index@(_Z8_sum_gpuPiiS_)
        /*0014*/ 	.word	0x00000000


	//----- nvinfo : EIATTR_MIN_STACK_SIZE
	.align		4
.L_3:
        /*0018*/ 	.byte	0x04, 0x12
        /*001a*/ 	.short	(.L_5 - .L_4)
	.align		4
.L_4:
        /*001c*/ 	.word	index@(_Z8_sum_gpuPiiS_)
        /*0020*/ 	.word	0x00000000
.L_5:


//--------------------- .nv.compat                --------------------------
	.section	.nv.compat,"",@"SHT_CUDA_COMPAT_INFO"
	.align	4
        /*0000*/ 	.byte	0x02, 0x09, 0x00, 0x00, 0x02, 0x02, 0x01, 0x00, 0x02, 0x05, 0x05, 0x00, 0x03, 0x07, 0x01, 0x01
        /*0010*/ 	.byte	0x02, 0x03, 0x00, 0x00, 0x02, 0x06, 0x01, 0x00, 0x04, 0x0b, 0x08, 0x00, 0x09, 0x00, 0x00, 0x00
        /*0020*/ 	.byte	0x00, 0x00, 0x00, 0x00


//--------------------- .nv.info._Z8_sum_gpuPiiS_ --------------------------
	.section	.nv.info._Z8_sum_gpuPiiS_,"",@"SHT_CUDA_INFO"
	.sectionflags	@""
	.align	4


	//----- nvinfo : EIATTR_CUDA_API_VERSION
	.align		4
        /*0000*/ 	.byte	0x04, 0x37
        /*0002*/ 	.short	(.L_7 - .L_6)
.L_6:
        /*0004*/ 	.word	0x00000082


	//----- nvinfo : EIATTR_KPARAM_INFO
	.align		4
.L_7:
        /*0008*/ 	.byte	0x04, 0x17
        /*000a*/ 	.short	(.L_9 - .L_8)
.L_8:
        /*000c*/ 	.word	0x00000000
        /*0010*/ 	.short	0x0002
        /*0012*/ 	.short	0x0010
        /*0014*/ 	.byte	0x00, 0xf5, 0x21, 0x00


	//----- nvinfo : EIATTR_KPARAM_INFO
	.align		4
.L_9:
        /*0018*/ 	.byte	0x04, 0x17
        /*001a*/ 	.short	(.L_11 - .L_10)
.L_10:
        /*001c*/ 	.word	0x00000000
        /*0020*/ 	.short	0x0001
        /*0022*/ 	.short	0x0008
        /*0024*/ 	.byte	0x00, 0xf0, 0x11, 0x00


	//----- nvinfo : EIATTR_KPARAM_INFO
	.align		4
.L_11:
        /*0028*/ 	.byte	0x04, 0x17
        /*002a*/ 	.short	(.L_13 - .L_12)
.L_12:
        /*002c*/ 	.word	0x00000000
        /*0030*/ 	.short	0x0000
        /*0032*/ 	.short	0x0000
        /*0034*/ 	.byte	0x00, 0xf5, 0x21, 0x00


	//----- nvinfo : EIATTR_SPARSE_MMA_MASK
	.align		4
.L_13:
        /*0038*/ 	.byte	0x03, 0x50
        /*003a*/ 	.short	0x0000


	//----- nvinfo : EIATTR_MAXREG_COUNT
	.align		4
        /*003c*/ 	.byte	0x03, 0x1b
        /*003e*/ 	.short	0x00ff


	//----- nvinfo : EIATTR_NUM_BARRIERS
	.align		4
        /*0040*/ 	.byte	0x02, 0x4c
        /*0042*/ 	.byte	0x01
	.zero		1


	//----- nvinfo : EIATTR_MERCURY_ISA_VERSION
	.align		4
        /*0044*/ 	.byte	0x03, 0x5f
        /*0046*/ 	.short	0x0101


	//----- nvinfo : EIATTR_VRC_CTA_INIT_COUNT
	.align		4
        /*0048*/ 	.byte	0x02, 0x4a
	.zero		1
	.zero		1


	//----- nvinfo : EIATTR_EXIT_INSTR_OFFSETS
	.align		4
        /*004c*/ 	.byte	0x04, 0x1c
        /*004e*/ 	.short	(.L_15 - .L_14)


	//   ....[0]....
.L_14:
        /*0050*/ 	.word	0x00000600


	//   ....[1]....
        /*0054*/ 	.word	0x00000650


	//----- nvinfo : EIATTR_CRS_STACK_SIZE
	.align		4
.L_15:
        /*0058*/ 	.byte	0x04, 0x1e
        /*005a*/ 	.short	(.L_17 - .L_16)
.L_16:
        /*005c*/ 	.word	0x00000000


	//----- nvinfo : EIATTR_CBANK_PARAM_SIZE
	.align		4
.L_17:
        /*0060*/ 	.byte	0x03, 0x19
        /*0062*/ 	.short	0x0018


	//----- nvinfo : EIATTR_PARAM_CBANK
	.align		4
        /*0064*/ 	.byte	0x04, 0x0a
        /*0066*/ 	.short	(.L_19 - .L_18)
	.align		4
.L_18:
        /*0068*/ 	.word	index@(.nv.constant0._Z8_sum_gpuPiiS_)
        /*006c*/ 	.short	0x0380
        /*006e*/ 	.short	0x0018


	//----- nvinfo : EIATTR_SW_WAR
	.align		4
.L_19:
        /*0070*/ 	.byte	0x04, 0x36
        /*0072*/ 	.short	(.L_21 - .L_20)
.L_20:
        /*0074*/ 	.word	0x00000008
.L_21:


//--------------------- .nv.callgraph             --------------------------
	.section	.nv.callgraph,"",@"SHT_CUDA_CALLGRAPH"
	.align	4
	.sectionentsize	8
	.align		4
        /*0000*/ 	.word	0x00000000
	.align		4
        /*0004*/ 	.word	0xffffffff
	.align		4
        /*0008*/ 	.word	0x00000000
	.align		4
        /*000c*/ 	.word	0xfffffffe
	.align		4
        /*0010*/ 	.word	0x00000000
	.align		4
        /*0014*/ 	.word	0xfffffffd
	.align		4
        /*0018*/ 	.word	0x00000000
	.align		4
        /*001c*/ 	.word	0xfffffffc


//--------------------- .text._Z8_sum_gpuPiiS_    --------------------------
	.section	.text._Z8_sum_gpuPiiS_,"ax",@progbits
	.align	128
        .global         _Z8_sum_gpuPiiS_
        .type           _Z8_sum_gpuPiiS_,@function
        .size           _Z8_sum_gpuPiiS_,(.L_x_4 - _Z8_sum_gpuPiiS_)
        .other          _Z8_sum_gpuPiiS_,@"STO_CUDA_ENTRY STV_DEFAULT"
_Z8_sum_gpuPiiS_:
.text._Z8_sum_gpuPiiS_:
[----:B------:R-:W-:Y:S01]  /*0000*/  LDC R1, c[0x0][0x37c] ;  /* 0x0000df00ff017b82 */ /* 0x000fe20000000800 */
[----:B------:R-:W0:Y:S01]  /*0010*/  S2R R0, SR_CTAID.X ;  /* 0x0000000000007919 */ /* 0x000e220000002500 */
[----:B------:R-:W0:Y:S01]  /*0020*/  LDCU UR8, c[0x0][0x360] ;  /* 0x00006c00ff0877ac */ /* 0x000e220008000800 */
[----:B------:R-:W-:Y:S01]  /*0030*/  BSSY.RECONVERGENT B0, `(.L_x_0) ;  /* 0x0000014000007945 */ /* 0x000fe20003800200 */
[----:B------:R-:W-:Y:S01]  /*0040*/  IMAD.MOV.U32 R8, RZ, RZ, RZ ;  /* 0x000000ffff087224 */ /* 0x000fe200078e00ff */
[----:B------:R-:W1:Y:S01]  /*0050*/  S2R R3, SR_TID.X ;  /* 0x0000000000037919 */ /* 0x000e620000002100 */
[----:B------:R-:W2:Y:S01]  /*0060*/  LDCU UR9, c[0x0][0x388] ;  /* 0x00007100ff0977ac */ /* 0x000ea20008000800 */
[----:B------:R-:W3:Y:S01]  /*0070*/  LDCU.64 UR6, c[0x0][0x358] ;  /* 0x00006b00ff0677ac */ /* 0x000ee20008000a00 */
[----:B0-----:R-:W-:-:S04]  /*0080*/  IMAD R2, R0, UR8, RZ ;  /* 0x0000000800027c24 */ /* 0x001fc8000f8e02ff */
[----:B-1----:R-:W-:-:S05]  /*0090*/  IMAD.IADD R4, R2, 0x1, R3 ;  /* 0x0000000102047824 */ /* 0x002fca00078e0203 */
[----:B--2---:R-:W-:-:S13]  /*00a0*/  ISETP.GE.AND P0, PT, R4, UR9, PT ;  /* 0x0000000904007c0c */ /* 0x004fda000bf06270 */
[----:B---3--:R-:W-:Y:S05]  /*00b0*/  @P0 BRA `(.L_x_1) ;  /* 0x00000000002c0947 */ /* 0x008fea0003800000 */
[----:B------:R-:W0:Y:S01]  /*00c0*/  LDC R10, c[0x0][0x370] ;  /* 0x0000dc00ff0a7b82 */ /* 0x000e220000000800 */
[----:B------:R-:W-:Y:S01]  /*00d0*/  MOV R9, R4 ;  /* 0x0000000400097202 */ /* 0x000fe20000000f00 */
[----:B------:R-:W-:-:S06]  /*00e0*/  IMAD.MOV.U32 R8, RZ, RZ, RZ ;  /* 0x000000ffff087224 */ /* 0x000fcc00078e00ff */
[----:B------:R-:W1:Y:S01]  /*00f0*/  LDC.64 R6, c[0x0][0x380] ;  /* 0x0000e000ff067b82 */ /* 0x000e620000000a00 */
[----:B0-----:R-:W-:-:S07]  /*0100*/  IMAD R10, R10, UR8, RZ ;  /* 0x000000080a0a7c24 */ /* 0x001fce000f8e02ff */
.L_x_2:
[----:B-1----:R-:W-:-:S06]  /*0110*/  IMAD.WIDE R4, R9, 0x4, R6 ;  /* 0x0000000409047825 */ /* 0x002fcc00078e0206 */
[----:B------:R-:W2:Y:S01]  /*0120*/  LDG.E R5, desc[UR6][R4.64] ;  /* 0x0000000604057981 */ /* 0x000ea2000c1e1900 */
[----:B------:R-:W-:-:S05]  /*0130*/  IMAD.IADD R9, R10, 0x1, R9 ;  /* 0x000000010a097824 */ /* 0x000fca00078e0209 */
[----:B------:R-:W-:Y:S02]  /*0140*/  ISETP.GE.AND P0, PT, R9, UR9, PT ;  /* 0x0000000909007c0c */ /* 0x000fe4000bf06270 */
[----:B--2---:R-:W-:-:S11]  /*0150*/  IADD3 R8, PT, PT, R5, R8, RZ ;  /* 0x0000000805087210 */ /* 0x004fd60007ffe0ff */
[----:B------:R-:W-:Y:S05]  /*0160*/  @!P0 BRA `(.L_x_2) ;  /* 0xfffffffc00e88947 */ /* 0x000fea000383ffff */
.L_x_1:
[----:B------:R-:W-:Y:S05]  /*0170*/  BSYNC.RECONVERGENT B0 ;  /* 0x0000000000007941 */ /* 0x000fea0003800200 */
.L_x_0:
[----:B------:R-:W0:Y:S01]  /*0180*/  S2UR UR5, SR_CgaCtaId ;  /* 0x00000000000579c3 */ /* 0x000e220000008800 */
[----:B------:R-:W-:Y:S01]  /*0190*/  UMOV UR4, 0x400 ;  /* 0x0000040000047882 */ /* 0x000fe20000000000 */
[C---:B------:R-:W-:Y:S01]  /*01a0*/  ISETP.GT.U32.AND P0, PT, R3.reuse, 0x7f, PT ;  /* 0x0000007f0300780c */ /* 0x040fe20003f04070 */
[----:B------:R-:W-:Y:S01]  /*01b0*/  IMAD.MOV.U32 R4, RZ, RZ, -0x1 ;  /* 0xffffffffff047424 */ /* 0x000fe200078e00ff */
[----:B------:R-:W-:Y:S01]  /*01c0*/  ISETP.GT.U32.AND P1, PT, R3, 0x3f, PT ;  /* 0x0000003f0300780c */ /* 0x000fe20003f24070 */
[----:B0-----:R-:W-:-:S06]  /*01d0*/  ULEA UR4, UR5, UR4, 0x18 ;  /* 0x0000000405047291 */ /* 0x001fcc000f8ec0ff */
[----:B------:R-:W-:-:S05]  /*01e0*/  LEA R5, R3, UR4, 0x2 ;  /* 0x0000000403057c11 */ /* 0x000fca000f8e10ff */
[----:B------:R-:W-:Y:S01]  /*01f0*/  STS [R5], R8 ;  /* 0x0000000805007388 */ /* 0x000fe20000000800 */
[----:B------:R-:W-:Y:S06]  /*0200*/  BAR.SYNC.DEFER_BLOCKING 0x0 ;  /* 0x0000000000007b1d */ /* 0x000fec0000010000 */
[----:B------:R-:W-:Y:S04]  /*0210*/  @!P0 LDS R6, [R5] ;  /* 0x0000000005068984 */ /* 0x000fe80000000800 */
[----:B------:R-:W0:Y:S02]  /*0220*/  @!P0 LDS R7, [R5+0x200] ;  /* 0x0002000005078984 */ /* 0x000e240000000800 */
[----:B0-----:R-:W-:Y:S01]  /*0230*/  @!P0 IMAD.IADD R4, R6, 0x1, R7 ;  /* 0x0000000106048824 */ /* 0x001fe200078e0207 */
[----:B------:R-:W-:Y:S01]  /*0240*/  BAR.SYNC.DEFER_BLOCKING 0x0 ;  /* 0x0000000000007b1d */ /* 0x000fe20000010000 */
[----:B------:R-:W-:-:S05]  /*0250*/  MOV R6, 0xffffffff ;  /* 0xffffffff00067802 */ /* 0x000fca0000000f00 */
[----:B------:R0:W-:Y:S02]  /*0260*/  @!P0 STS [R5], R4 ;  /* 0x0000000405008388 */ /* 0x0001e40000000800 */
[----:B------:R-:W-:Y:S01]  /*0270*/  BAR.SYNC.DEFER_BLOCKING 0x0 ;  /* 0x0000000000007b1d */ /* 0x000fe20000010000 */
[----:B------:R-:W-:Y:S01]  /*0280*/  ISETP.GT.U32.AND P0, PT, R3, 0x1f, PT ;  /* 0x0000001f0300780c */ /* 0x000fe20003f04070 */
[----:B0-----:R-:W-:-:S04]  /*0290*/  IMAD.MOV.U32 R4, RZ, RZ, -0x1 ;  /* 0xffffffffff047424 */ /* 0x001fc800078e00ff */
[----:B------:R-:W-:Y:S04]  /*02a0*/  @!P1 LDS R7, [R5] ;  /* 0x0000000005079984 */ /* 0x000fe80000000800 */
[----:B------:R-:W0:Y:S02]  /*02b0*/  @!P1 LDS R8, [R5+0x100] ;  /* 0x0001000005089984 */ /* 0x000e240000000800 */
[----:B0-----:R-:W-:Y:S01]  /*02c0*/  @!P1 IMAD.IADD R6, R7, 0x1, R8 ;  /* 0x0000000107069824 */ /* 0x001fe200078e0208 */
[----:B------:R-:W-:Y:S06]  /*02d0*/  BAR.SYNC.DEFER_BLOCKING 0x0 ;  /* 0x0000000000007b1d */ /* 0x000fec0000010000 */
[----:B------:R0:W-:Y:S02]  /*02e0*/  @!P1 STS [R5], R6 ;  /* 0x0000000605009388 */ /* 0x0001e40000000800 */
[----:B------:R-:W-:Y:S01]  /*02f0*/  BAR.SYNC.DEFER_BLOCKING 0x0 ;  /* 0x0000000000007b1d */ /* 0x000fe20000010000 */
[----:B------:R-:W-:Y:S01]  /*0300*/  ISETP.GT.U32.AND P1, PT, R3, 0xf, PT ;  /* 0x0000000f0300780c */ /* 0x000fe20003f24070 */
[----:B0-----:R-:W-:-:S04]  /*0310*/  IMAD.MOV.U32 R6, RZ, RZ, -0x1 ;  /* 0xffffffffff067424 */ /* 0x001fc800078e00ff */
[----:B------:R-:W-:Y:S04]  /*0320*/  @!P0 LDS R7, [R5] ;  /* 0x0000000005078984 */ /* 0x000fe80000000800 */
[----:B------:R-:W0:Y:S02]  /*0330*/  @!P0 LDS R8, [R5+0x80] ;  /* 0x0000800005088984 */ /* 0x000e240000000800 */
[----:B0-----:R-:W-:Y:S01]  /*0340*/  @!P0 IADD3 R4, PT, PT, R7, R8, RZ ;  /* 0x0000000807048210 */ /* 0x001fe20007ffe0ff */
[----:B------:R-:W-:Y:S06]  /*0350*/  BAR.SYNC.DEFER_BLOCKING 0x0 ;  /* 0x0000000000007b1d */ /* 0x000fec0000010000 */
[----:B------:R0:W-:Y:S02]  /*0360*/  @!P0 STS [R5], R4 ;  /* 0x0000000405008388 */ /* 0x0001e40000000800 */
[----:B------:R-:W-:Y:S01]  /*0370*/  BAR.SYNC.DEFER_BLOCKING 0x0 ;  /* 0x0000000000007b1d */ /* 0x000fe20000010000 */
[----:B------:R-:W-:-:S02]  /*0380*/  ISETP.GT.U32.AND P0, PT, R3, 0x7, PT ;  /* 0x000000070300780c */ /* 0x000fc40003f04070 */
[----:B0-----:R-:W-:-:S03]  /*0390*/  MOV R4, 0xffffffff ;  /* 0xffffffff00047802 */ /* 0x001fc60000000f00 */
        /* <DEDUP_REMOVED lines=22> */
[----:B------:R-:W-:Y:S01]  /*0500*/  ISETP.NE.AND P1, PT, R3, RZ, PT ;  /* 0x000000ff0300720c */ /* 0x000fe20003f25270 */
[----:B0-----:R-:W-:-:S04]  /*0510*/  IMAD.MOV.U32 R6, RZ, RZ, -0x1 ;  /* 0xffffffffff067424 */ /* 0x001fc800078e00ff */
[----:B------:R-:W-:Y:S04]  /*0520*/  @!P0 LDS R7, [R5] ;  /* 0x0000000005078984 */ /* 0x000fe80000000800 */
[----:B------:R-:W0:Y:S02]  /*0530*/  @!P0 LDS R8, [R5+0x8] ;  /* 0x0000080005088984 */ /* 0x000e240000000800 */
[----:B0-----:R-:W-:Y:S01]  /*0540*/  @!P0 IADD3 R4, PT, PT, R7, R8, RZ ;  /* 0x0000000807048210 */ /* 0x001fe20007ffe0ff */
[----:B------:R-:W-:Y:S06]  /*0550*/  BAR.SYNC.DEFER_BLOCKING 0x0 ;  /* 0x0000000000007b1d */ /* 0x000fec0000010000 */
[----:B------:R-:W-:Y:S02]  /*0560*/  @!P0 STS [R5], R4 ;  /* 0x0000000405008388 */ /* 0x000fe40000000800 */
[----:B------:R-:W-:Y:S01]  /*0570*/  BAR.SYNC.DEFER_BLOCKING 0x0 ;  /* 0x0000000000007b1d */ /* 0x000fe20000010000 */
[----:B------:R-:W-:-:S04]  /*0580*/  ISETP.GE.U32.AND P0, PT, R2, UR9, PT ;  /* 0x0000000902007c0c */ /* 0x000fc8000bf06070 */
[----:B------:R-:W-:Y:S01]  /*0590*/  ISETP.NE.OR P0, PT, R3, RZ, P0 ;  /* 0x000000ff0300720c */ /* 0x000fe20000705670 */
[----:B------:R-:W-:Y:S04]  /*05a0*/  @!P1 LDS R7, [R5] ;  /* 0x0000000005079984 */ /* 0x000fe80000000800 */
[----:B------:R-:W0:Y:S02]  /*05b0*/  @!P1 LDS R8, [UR4+0x4] ;  /* 0x00000404ff089984 */ /* 0x000e240008000800 */
[----:B0-----:R-:W-:Y:S01]  /*05c0*/  @!P1 IADD3 R6, PT, PT, R7, R8, RZ ;  /* 0x0000000807069210 */ /* 0x001fe20007ffe0ff */
[----:B------:R-:W-:Y:S06]  /*05d0*/  BAR.SYNC.DEFER_BLOCKING 0x0 ;  /* 0x0000000000007b1d */ /* 0x000fec0000010000 */
[----:B------:R0:W-:Y:S02]  /*05e0*/  @!P1 STS [R5], R6 ;  /* 0x0000000605009388 */ /* 0x0001e40000000800 */
[----:B------:R-:W-:Y:S06]  /*05f0*/  BAR.SYNC.DEFER_BLOCKING 0x0 ;  /* 0x0000000000007b1d */ /* 0x000fec0000010000 */
[----:B------:R-:W-:Y:S05]  /*0600*/  @P0 EXIT ;  /* 0x000000000000094d */ /* 0x000fea0003800000 */
[----:B0-----:R-:W0:Y:S01]  /*0610*/  LDS R5, [UR4] ;  /* 0x00000004ff057984 */ /* 0x001e220008000800 */
[----:B------:R-:W1:Y:S02]  /*0620*/  LDC.64 R2, c[0x0][0x390] ;  /* 0x0000e400ff027b82 */ /* 0x000e640000000a00 */
[----:B-1----:R-:W-:-:S05]  /*0630*/  IMAD.WIDE.U32 R2, R0, 0x4, R2 ;  /* 0x0000000400027825 */ /* 0x002fca00078e0002 */
[----:B0-----:R-:W-:Y:S01]  /*0640*/  STG.E desc[UR6][R2.64], R5 ;  /* 0x0000000502007986 */ /* 0x001fe2000c101906 */
[----:B------:R-:W-:Y:S05]  /*0650*/  EXIT ;  /* 0x000000000000794d */ /* 0x000fea0003800000 */
.L_x_3:
[----:B------:R-:W-:-:S00]  /*0660*/  BRA `(.L_x_3) ;  /* 0xfffffffc00fc7947 */ /* 0x000fc0000383ffff */
[----:B------:R-:W-:-:S00]  /*0670*/  NOP ;  /* 0x0000000000007918 */ /* 0x000fc00000000000 */
        /* <DEDUP_REMOVED lines=8> */
.L_x_4:


//--------------------- .nv.shared._Z8_sum_gpuPiiS_ --------------------------
	.section	.nv.shared._Z8_sum_gpuPiiS_,"aw",@nobits
	.sectionflags	@""
	.align	4
.nv.shared._Z8_sum_gpuPiiS_:
	.zero		2048


//--------------------- .nv.shared.reserved.0     --------------------------
	.section	.nv.shared.reserved.0,"aw",@nobits
	.weak		__nv_reservedSMEM_offset_0_alias
	.size		__nv_reservedSMEM_offset_0_alias, 0, 64
	.other		__nv_reservedSMEM_offset_0_alias,@"STO_CUDA_RESERVED_SHARED STV_DEFAULT"
__nv_reservedSMEM_offset_0_alias:
	.zero		0
	.zero		64


//--------------------- .nv.constant0._Z8_sum_gpuPiiS_ --------------------------
	.section	.nv.constant0._Z8_sum_gpuPiiS_,"a",@progbits
	.sectionflags	@""
	.align	4
.nv.constant0._Z8_sum_gpuPiiS_:
	.zero		920


//--------------------- SYMBOLS --------------------------

	.type		.nv.reservedSmem.offset0,@object
	.size		.nv.reservedSmem.offset0,0x4
	.type		.nv.reservedSmem.cap,@object
	.size		.nv.reservedSmem.cap,0x4
